//
// Generated by NVIDIA NVVM Compiler
//
// Compiler Build ID: CL-36424714
// Cuda compilation tools, release 13.0, V13.0.88
// Based on NVVM 20.0.0
//

.version 9.0
.target sm_100
.address_size 64

	// .globl	_Z15test_sub_kernelPjjj

.visible .entry _Z15test_sub_kernelPjjj(
	.param .u64 .ptr .align 1 _Z15test_sub_kernelPjjj_param_0,
	.param .u32 _Z15test_sub_kernelPjjj_param_1,
	.param .u32 _Z15test_sub_kernelPjjj_param_2
)
{
	.reg .b32 	%r<4>;
	.reg .b64 	%rd<3>;

	ld.param.u64 	%rd1, [_Z15test_sub_kernelPjjj_param_0];
	ld.param.u32 	%r2, [_Z15test_sub_kernelPjjj_param_1];
	ld.param.u32 	%r3, [_Z15test_sub_kernelPjjj_param_2];
	cvta.to.global.u64 	%rd2, %rd1;
	// begin inline asm
	sub.f16x2 %r1, %r2, %r3;

	// end inline asm
	st.global.u32 	[%rd2], %r1;
	ret;

}


// ===== COMPILED SASS (sm_100) =====

	.target	sm_100

	.elftype	@"ET_EXEC"


//--------------------- .note.nv.tkinfo           --------------------------
	.section	.note.nv.tkinfo,"",@"SHT_NOTE"
	.sectionflags	@"SHF_NOTE_NV_TKINFO"
	.tkinfo
        /*0018*/ 	.word	0x00000002
        /*0030*/ 	.string	""
        /*0030*/ 	.string	"ptxas"
        /*0030*/ 	.string	"Cuda compilation tools, release 13.0, V13.0.88"
        /*0030*/ 	.string	"Build cuda_13.0.r13.0/compiler.36424714_0"
        /*0030*/ 	.string	"-arch sm_100 -m 64 "



//--------------------- .note.nv.cuinfo           --------------------------
	.section	.note.nv.cuinfo,"",@"SHT_NOTE"
	.sectionflags	@"SHF_NOTE_NV_CUINFO"
        /*0018*/ 	.short	0x0002
        /*001a*/ 	.short	0x0064
        /*001c*/ 	.short	0x0082
	.zero		2


//--------------------- .nv.info                  --------------------------
	.section	.nv.info,"",@"SHT_CUDA_INFO"
	.align	4


	//----- nvinfo : EIATTR_REGCOUNT
	.align		4
        /*0000*/ 	.byte	0x04, 0x2f
        /*0002*/ 	.short	(.L_1 - .L_0)
	.align		4
.L_0:
        /*0004*/ 	.word	index@(_Z15test_sub_kernelPjjj)
        /*0008*/ 	.word	0x00000008


	//----- nvinfo : EIATTR_FRAME_SIZE
	.align		4
.L_1:
        /*000c*/ 	.byte	0x04, 0x11
        /*000e*/ 	.short	(.L_3 - .L_2)
	.align		4
.L_2:
        /*0010*/ 	.word	index@(_Z15test_sub_kernelPjjj)
        /*0014*/ 	.word	0x00000000


	//----- nvinfo : EIATTR_MIN_STACK_SIZE
	.align		4
.L_3:
        /*0018*/ 	.byte	0x04, 0x12
        /*001a*/ 	.short	(.L_5 - .L_4)
	.align		4
.L_4:
        /*001c*/ 	.word	index@(_Z15test_sub_kernelPjjj)
        /*0020*/ 	.word	0x00000000
.L_5:


//--------------------- .nv.compat                --------------------------
	.section	.nv.compat,"",@"SHT_CUDA_COMPAT_INFO"
	.align	4
        /*0000*/ 	.byte	0x02, 0x09, 0x00, 0x00, 0x02, 0x02, 0x01, 0x00, 0x02, 0x05, 0x05, 0x00, 0x03, 0x07, 0x01, 0x01
        /*0010*/ 	.byte	0x02, 0x03, 0x00, 0x00, 0x02, 0x06, 0x01, 0x00, 0x04, 0x0b, 0x08, 0x00, 0x09, 0x00, 0x00, 0x00
        /*0020*/ 	.byte	0x00, 0x00, 0x00, 0x00


//--------------------- .nv.info._Z15test_sub_kernelPjjj --------------------------
	.section	.nv.info._Z15test_sub_kernelPjjj,"",@"SHT_CUDA_INFO"
	.sectionflags	@""
	.align	4


	//----- nvinfo : EIATTR_CUDA_API_VERSION
	.align		4
        /*0000*/ 	.byte	0x04, 0x37
        /*0002*/ 	.short	(.L_7 - .L_6)
.L_6:
        /*0004*/ 	.word	0x00000082


	//----- nvinfo : EIATTR_KPARAM_INFO
	.align		4
.L_7:
        /*0008*/ 	.byte	0x04, 0x17
        /*000a*/ 	.short	(.L_9 - .L_8)
.L_8:
        /*000c*/ 	.word	0x00000000
        /*0010*/ 	.short	0x0002
        /*0012*/ 	.short	0x000c
        /*0014*/ 	.byte	0x00, 0xf0, 0x11, 0x00


	//----- nvinfo : EIATTR_KPARAM_INFO
	.align		4
.L_9:
        /*0018*/ 	.byte	0x04, 0x17
        /*001a*/ 	.short	(.L_11 - .L_10)
.L_10:
        /*001c*/ 	.word	0x00000000
        /*0020*/ 	.short	0x0001
        /*0022*/ 	.short	0x0008
        /*0024*/ 	.byte	0x00, 0xf0, 0x11, 0x00


	//----- nvinfo : EIATTR_KPARAM_INFO
	.align		4
.L_11:
        /*0028*/ 	.byte	0x04, 0x17
        /*002a*/ 	.short	(.L_13 - .L_12)
.L_12:
        /*002c*/ 	.word	0x00000000
        /*0030*/ 	.short	0x0000
        /*0032*/ 	.short	0x0000
        /*0034*/ 	.byte	0x00, 0xf5, 0x21, 0x00


	//----- nvinfo : EIATTR_SPARSE_MMA_MASK
	.align		4
.L_13:
        /*0038*/ 	.byte	0x03, 0x50
        /*003a*/ 	.short	0x0000


	//----- nvinfo : EIATTR_MAXREG_COUNT
	.align		4
        /*003c*/ 	.byte	0x03, 0x1b
        /*003e*/ 	.short	0x00ff


	//----- nvinfo : EIATTR_MERCURY_ISA_VERSION
	.align		4
        /*0040*/ 	.byte	0x03, 0x5f
        /*0042*/ 	.short	0x0101


	//----- nvinfo : EIATTR_VRC_CTA_INIT_COUNT
	.align		4
        /*0044*/ 	.byte	0x02, 0x4a
	.zero		1
	.zero		1


	//----- nvinfo : EIATTR_EXIT_INSTR_OFFSETS
	.align		4
        /*0048*/ 	.byte	0x04, 0x1c
        /*004a*/ 	.short	(.L_15 - .L_14)


	//   ....[0]....
.L_14:
        /*004c*/ 	.word	0x00000060


	//----- nvinfo : EIATTR_CBANK_PARAM_SIZE
	.align		4
.L_15:
        /*0050*/ 	.byte	0x03, 0x19
        /*0052*/ 	.short	0x0010


	//----- nvinfo : EIATTR_PARAM_CBANK
	.align		4
        /*0054*/ 	.byte	0x04, 0x0a
        /*0056*/ 	.short	(.L_17 - .L_16)
	.align		4
.L_16:
        /*0058*/ 	.word	index@(.nv.constant0._Z15test_sub_kernelPjjj)
        /*005c*/ 	.short	0x0380
        /*005e*/ 	.short	0x0010


	//----- nvinfo : EIATTR_SW_WAR
	.align		4
.L_17:
        /*0060*/ 	.byte	0x04, 0x36
        /*0062*/ 	.short	(.L_19 - .L_18)
.L_18:
        /*0064*/ 	.word	0x00000008
.L_19:


//--------------------- .nv.callgraph             --------------------------
	.section	.nv.callgraph,"",@"SHT_CUDA_CALLGRAPH"
	.align	4
	.sectionentsize	8
	.align		4
        /*0000*/ 	.word	0x00000000
	.align		4
        /*0004*/ 	.word	0xffffffff
	.align		4
        /*0008*/ 	.word	0x00000000
	.align		4
        /*000c*/ 	.word	0xfffffffe
	.align		4
        /*0010*/ 	.word	0x00000000
	.align		4
        /*0014*/ 	.word	0xfffffffd
	.align		4
        /*0018*/ 	.word	0x00000000
	.align		4
        /*001c*/ 	.word	0xfffffffc


//--------------------- .text._Z15test_sub_kernelPjjj --------------------------
	.section	.text._Z15test_sub_kernelPjjj,"ax",@progbits
	.align	128
        .global         _Z15test_sub_kernelPjjj
        .type           _Z15test_sub_kernelPjjj,@function
        .size           _Z15test_sub_kernelPjjj,(.L_x_1 - _Z15test_sub_kernelPjjj)
        .other          _Z15test_sub_kernelPjjj,@"STO_CUDA_ENTRY STV_DEFAULT"
_Z15test_sub_kernelPjjj:
.text._Z15test_sub_kernelPjjj:
[----:B------:R-:W-:Y:S08]  /*0000*/  LDC R1, c[0x0][0x37c] ;  /* 0x0000df00ff017b82 */ /* 0x000ff00000000800 */
[----:B------:R-:W0:Y:S01]  /*0010*/  LDC.64 R4, c[0x0][0x388] ;  /* 0x0000e200ff047b82 */ /* 0x000e220000000a00 */
[----:B------:R-:W1:Y:S07]  /*0020*/  LDCU.64 UR4, c[0x0][0x358] ;  /* 0x00006b00ff0477ac */ /* 0x000e6e0008000a00 */
[----:B------:R-:W1:Y:S01]  /*0030*/  LDC.64 R2, c[0x0][0x380] ;  /* 0x0000e000ff027b82 */ /* 0x000e620000000a00 */
[----:B0-----:R-:W-:-:S05]  /*0040*/  HFMA2 R5, R4, 1, 1, -R5 ;  /* 0x3c003c0004057831 */ /* 0x001fca0000100005 */
[----:B-1----:R-:W-:Y:S01]  /*0050*/  STG.E desc[UR4][R2.64], R5 ;  /* 0x0000000502007986 */ /* 0x002fe2000c101904 */
[----:B------:R-:W-:Y:S05]  /*0060*/  EXIT ;  /* 0x000000000000794d */ /* 0x000fea0003800000 */
.L_x_0:
[----:B------:R-:W-:-:S00]  /*0070*/  BRA `(.L_x_0) ;  /* 0xfffffffc00fc7947 */ /* 0x000fc0000383ffff */
[----:B------:R-:W-:-:S00]  /*0080*/  NOP ;  /* 0x0000000000007918 */ /* 0x000fc00000000000 */
[----:B------:R-:W-:-:S00]  /*0090*/  NOP ;  /* 0x0000000000007918 */ /* 0x000fc00000000000 */
[----:B------:R-:W-:-:S00]  /*00a0*/  NOP ;  /* 0x0000000000007918 */ /* 0x000fc00000000000 */
[----:B------:R-:W-:-:S00]  /*00b0*/  NOP ;  /* 0x0000000000007918 */ /* 0x000fc00000000000 */
[----:B------:R-:W-:-:S00]  /*00c0*/  NOP ;  /* 0x0000000000007918 */ /* 0x000fc00000000000 */
[----:B------:R-:W-:-:S00]  /*00d0*/  NOP ;  /* 0x0000000000007918 */ /* 0x000fc00000000000 */
[----:B------:R-:W-:-:S00]  /*00e0*/  NOP ;  /* 0x0000000000007918 */ /* 0x000fc00000000000 */
[----:B------:R-:W-:-:S00]  /*00f0*/  NOP ;  /* 0x0000000000007918 */ /* 0x000fc00000000000 */
.L_x_1:


//--------------------- .nv.shared.reserved.0     --------------------------
	.section	.nv.shared.reserved.0,"aw",@nobits
	.weak		__nv_reservedSMEM_offset_0_alias
	.size		__nv_reservedSMEM_offset_0_alias, 0, 64
	.other		__nv_reservedSMEM_offset_0_alias,@"STO_CUDA_RESERVED_SHARED STV_DEFAULT"
__nv_reservedSMEM_offset_0_alias:
	.zero		0
	.zero		64


//--------------------- .nv.constant0._Z15test_sub_kernelPjjj --------------------------
	.section	.nv.constant0._Z15test_sub_kernelPjjj,"a",@progbits
	.sectionflags	@""
	.align	4
.nv.constant0._Z15test_sub_kernelPjjj:
	.zero		912


//--------------------- SYMBOLS --------------------------

	.type		.nv.reservedSmem.offset0,@object
	.size		.nv.reservedSmem.offset0,0x4
